//
// Generated by NVIDIA NVVM Compiler
//
// Compiler Build ID: CL-36424714
// Cuda compilation tools, release 13.0, V13.0.88
// Based on NVVM 20.0.0
//

.version 9.0
.target sm_100
.address_size 64

	// .globl	_Z16getOffsetsKernelPiS_ii
// _ZZ16getOffsetsKernelPiS_iiE11currentNums has been demoted

.visible .entry _Z16getOffsetsKernelPiS_ii(
	.param .u64 .ptr .align 1 _Z16getOffsetsKernelPiS_ii_param_0,
	.param .u64 .ptr .align 1 _Z16getOffsetsKernelPiS_ii_param_1,
	.param .u32 _Z16getOffsetsKernelPiS_ii_param_2,
	.param .u32 _Z16getOffsetsKernelPiS_ii_param_3
)
{
	.reg .pred 	%p<12>;
	.reg .b32 	%r<76>;
	.reg .b64 	%rd<29>;
	// demoted variable
	.shared .align 4 .b8 _ZZ16getOffsetsKernelPiS_iiE11currentNums[2052];
	ld.param.u64 	%rd8, [_Z16getOffsetsKernelPiS_ii_param_0];
	ld.param.u64 	%rd9, [_Z16getOffsetsKernelPiS_ii_param_1];
	ld.param.u32 	%r27, [_Z16getOffsetsKernelPiS_ii_param_2];
	ld.param.u32 	%r28, [_Z16getOffsetsKernelPiS_ii_param_3];
	cvta.to.global.u64 	%rd1, %rd9;
	cvta.to.global.u64 	%rd2, %rd8;
	mov.u32 	%r29, %ctaid.x;
	mul.lo.s32 	%r30, %r27, %r29;
	cvt.s64.s32 	%rd3, %r30;
	sub.s32 	%r31, %r28, %r30;
	min.s32 	%r1, %r31, %r27;
	setp.lt.s32 	%p1, %r30, 1;
	mov.b32 	%r70, -1;
	@%p1 bra 	$L__BB0_2;
	cvt.u32.u64 	%r32, %rd3;
	add.s32 	%r33, %r32, -1;
	mul.wide.u32 	%rd10, %r33, 4;
	add.s64 	%rd11, %rd2, %rd10;
	ld.global.u32 	%r70, [%rd11];
$L__BB0_2:
	st.shared.u32 	[_ZZ16getOffsetsKernelPiS_iiE11currentNums], %r70;
	mov.u32 	%r73, %tid.x;
	setp.ge.s32 	%p2, %r73, %r1;
	@%p2 bra 	$L__BB0_19;
	shl.b32 	%r34, %r73, 2;
	mov.u32 	%r35, _ZZ16getOffsetsKernelPiS_iiE11currentNums;
	add.s32 	%r5, %r35, %r34;
	not.b32 	%r36, %r73;
	add.s32 	%r6, %r1, %r36;
	and.b32  	%r37, %r6, 1536;
	setp.eq.s32 	%p3, %r37, 1536;
	@%p3 bra 	$L__BB0_8;
	shr.u32 	%r38, %r6, 9;
	add.s32 	%r39, %r38, 1;
	and.b32  	%r40, %r39, 3;
	cvt.u32.u64 	%r41, %rd3;
	add.s32 	%r72, %r73, %r41;
	cvt.u64.u32 	%rd12, %r73;
	add.s64 	%rd13, %rd3, %rd12;
	shl.b64 	%rd14, %rd13, 2;
	add.s64 	%rd28, %rd2, %rd14;
	neg.s32 	%r71, %r40;
	shl.b32 	%r42, %r39, 9;
	and.b32  	%r43, %r42, 1536;
	add.s32 	%r73, %r73, %r43;
$L__BB0_5:
	.pragma "nounroll";
	ld.global.u32 	%r44, [%rd28];
	st.shared.u32 	[%r5+4], %r44;
	bar.sync 	0;
	ld.shared.u32 	%r45, [%r5];
	ld.shared.u32 	%r12, [%r5+4];
	xor.b32  	%r46, %r12, %r45;
	setp.lt.u32 	%p4, %r46, 256;
	@%p4 bra 	$L__BB0_7;
	shr.s32 	%r47, %r12, 8;
	mul.wide.s32 	%rd15, %r47, 4;
	add.s64 	%rd16, %rd1, %rd15;
	st.global.u32 	[%rd16], %r72;
$L__BB0_7:
	bar.sync 	0;
	add.s32 	%r72, %r72, 512;
	add.s64 	%rd28, %rd28, 2048;
	add.s32 	%r71, %r71, 1;
	setp.ne.s32 	%p5, %r71, 0;
	@%p5 bra 	$L__BB0_5;
$L__BB0_8:
	setp.lt.u32 	%p6, %r6, 1536;
	@%p6 bra 	$L__BB0_19;
	cvt.u32.u64 	%r48, %rd3;
	add.s32 	%r75, %r73, 1024;
	add.s32 	%r74, %r73, %r48;
$L__BB0_10:
	add.s32 	%r49, %r75, -1024;
	cvt.u64.u32 	%rd17, %r49;
	add.s64 	%rd18, %rd17, %rd3;
	shl.b64 	%rd19, %rd18, 2;
	add.s64 	%rd7, %rd2, %rd19;
	ld.global.u32 	%r50, [%rd7];
	st.shared.u32 	[%r5+4], %r50;
	bar.sync 	0;
	ld.shared.u32 	%r51, [%r5];
	ld.shared.u32 	%r20, [%r5+4];
	xor.b32  	%r52, %r20, %r51;
	setp.lt.u32 	%p7, %r52, 256;
	@%p7 bra 	$L__BB0_12;
	shr.s32 	%r53, %r20, 8;
	mul.wide.s32 	%rd20, %r53, 4;
	add.s64 	%rd21, %rd1, %rd20;
	st.global.u32 	[%rd21], %r74;
$L__BB0_12:
	bar.sync 	0;
	ld.global.u32 	%r54, [%rd7+2048];
	st.shared.u32 	[%r5+4], %r54;
	bar.sync 	0;
	ld.shared.u32 	%r55, [%r5];
	ld.shared.u32 	%r21, [%r5+4];
	xor.b32  	%r56, %r21, %r55;
	setp.lt.u32 	%p8, %r56, 256;
	@%p8 bra 	$L__BB0_14;
	add.s32 	%r57, %r74, 512;
	shr.s32 	%r58, %r21, 8;
	mul.wide.s32 	%rd22, %r58, 4;
	add.s64 	%rd23, %rd1, %rd22;
	st.global.u32 	[%rd23], %r57;
$L__BB0_14:
	bar.sync 	0;
	ld.global.u32 	%r59, [%rd7+4096];
	st.shared.u32 	[%r5+4], %r59;
	bar.sync 	0;
	ld.shared.u32 	%r60, [%r5];
	ld.shared.u32 	%r22, [%r5+4];
	xor.b32  	%r61, %r22, %r60;
	setp.lt.u32 	%p9, %r61, 256;
	@%p9 bra 	$L__BB0_16;
	add.s32 	%r62, %r74, 1024;
	shr.s32 	%r63, %r22, 8;
	mul.wide.s32 	%rd24, %r63, 4;
	add.s64 	%rd25, %rd1, %rd24;
	st.global.u32 	[%rd25], %r62;
$L__BB0_16:
	bar.sync 	0;
	ld.global.u32 	%r64, [%rd7+6144];
	st.shared.u32 	[%r5+4], %r64;
	bar.sync 	0;
	ld.shared.u32 	%r65, [%r5];
	ld.shared.u32 	%r23, [%r5+4];
	xor.b32  	%r66, %r23, %r65;
	setp.lt.u32 	%p10, %r66, 256;
	@%p10 bra 	$L__BB0_18;
	add.s32 	%r67, %r74, 1536;
	shr.s32 	%r68, %r23, 8;
	mul.wide.s32 	%rd26, %r68, 4;
	add.s64 	%rd27, %rd1, %rd26;
	st.global.u32 	[%rd27], %r67;
$L__BB0_18:
	bar.sync 	0;
	add.s32 	%r24, %r75, 2048;
	add.s32 	%r69, %r75, 1024;
	add.s32 	%r74, %r74, 2048;
	setp.lt.s32 	%p11, %r69, %r1;
	mov.u32 	%r75, %r24;
	@%p11 bra 	$L__BB0_10;
$L__BB0_19:
	ret;

}


// ===== COMPILED SASS (sm_100) =====

	.target	sm_100

	.elftype	@"ET_EXEC"


//--------------------- .note.nv.tkinfo           --------------------------
	.section	.note.nv.tkinfo,"",@"SHT_NOTE"
	.sectionflags	@"SHF_NOTE_NV_TKINFO"
	.tkinfo
        /*0018*/ 	.word	0x00000002
        /*0030*/ 	.string	""
        /*0030*/ 	.string	"ptxas"
        /*0030*/ 	.string	"Cuda compilation tools, release 13.0, V13.0.88"
        /*0030*/ 	.string	"Build cuda_13.0.r13.0/compiler.36424714_0"
        /*0030*/ 	.string	"-arch sm_100 -m 64 "



//--------------------- .note.nv.cuinfo           --------------------------
	.section	.note.nv.cuinfo,"",@"SHT_NOTE"
	.sectionflags	@"SHF_NOTE_NV_CUINFO"
        /*0018*/ 	.short	0x0002
        /*001a*/ 	.short	0x0064
        /*001c*/ 	.short	0x0082
	.zero		2


//--------------------- .nv.info                  --------------------------
	.section	.nv.info,"",@"SHT_CUDA_INFO"
	.align	4


	//----- nvinfo : EIATTR_REGCOUNT
	.align		4
        /*0000*/ 	.byte	0x04, 0x2f
        /*0002*/ 	.short	(.L_1 - .L_0)
	.align		4
.L_0:
        /*0004*/ 	.word	index@(_Z16getOffsetsKernelPiS_ii)
        /*0008*/ 	.word	0x00000012


	//----- nvinfo : EIATTR_FRAME_SIZE
	.align		4
.L_1:
        /*000c*/ 	.byte	0x04, 0x11
        /*000e*/ 	.short	(.L_3 - .L_2)
	.align		4
.L_2:
        /*0010*/ 	.word	index@(_Z16getOffsetsKernelPiS_ii)
        /*0014*/ 	.word	0x00000000


	//----- nvinfo : EIATTR_MIN_STACK_SIZE
	.align		4
.L_3:
        /*0018*/ 	.byte	0x04, 0x12
        /*001a*/ 	.short	(.L_5 - .L_4)
	.align		4
.L_4:
        /*001c*/ 	.word	index@(_Z16getOffsetsKernelPiS_ii)
        /*0020*/ 	.word	0x00000000
.L_5:


//--------------------- .nv.compat                --------------------------
	.section	.nv.compat,"",@"SHT_CUDA_COMPAT_INFO"
	.align	4
        /*0000*/ 	.byte	0x02, 0x09, 0x00, 0x00, 0x02, 0x02, 0x01, 0x00, 0x02, 0x05, 0x05, 0x00, 0x03, 0x07, 0x01, 0x01
        /*0010*/ 	.byte	0x02, 0x03, 0x00, 0x00, 0x02, 0x06, 0x01, 0x00, 0x04, 0x0b, 0x08, 0x00, 0x09, 0x00, 0x00, 0x00
        /*0020*/ 	.byte	0x00, 0x00, 0x00, 0x00


//--------------------- .nv.info._Z16getOffsetsKernelPiS_ii --------------------------
	.section	.nv.info._Z16getOffsetsKernelPiS_ii,"",@"SHT_CUDA_INFO"
	.sectionflags	@""
	.align	4


	//----- nvinfo : EIATTR_CUDA_API_VERSION
	.align		4
        /*0000*/ 	.byte	0x04, 0x37
        /*0002*/ 	.short	(.L_7 - .L_6)
.L_6:
        /*0004*/ 	.word	0x00000082


	//----- nvinfo : EIATTR_KPARAM_INFO
	.align		4
.L_7:
        /*0008*/ 	.byte	0x04, 0x17
        /*000a*/ 	.short	(.L_9 - .L_8)
.L_8:
        /*000c*/ 	.word	0x00000000
        /*0010*/ 	.short	0x0003
        /*0012*/ 	.short	0x0014
        /*0014*/ 	.byte	0x00, 0xf0, 0x11, 0x00


	//----- nvinfo : EIATTR_KPARAM_INFO
	.align		4
.L_9:
        /*0018*/ 	.byte	0x04, 0x17
        /*001a*/ 	.short	(.L_11 - .L_10)
.L_10:
        /*001c*/ 	.word	0x00000000
        /*0020*/ 	.short	0x0002
        /*0022*/ 	.short	0x0010
        /*0024*/ 	.byte	0x00, 0xf0, 0x11, 0x00


	//----- nvinfo : EIATTR_KPARAM_INFO
	.align		4
.L_11:
        /*0028*/ 	.byte	0x04, 0x17
        /*002a*/ 	.short	(.L_13 - .L_12)
.L_12:
        /*002c*/ 	.word	0x00000000
        /*0030*/ 	.short	0x0001
        /*0032*/ 	.short	0x0008
        /*0034*/ 	.byte	0x00, 0xf5, 0x21, 0x00


	//----- nvinfo : EIATTR_KPARAM_INFO
	.align		4
.L_13:
        /*0038*/ 	.byte	0x04, 0x17
        /*003a*/ 	.short	(.L_15 - .L_14)
.L_14:
        /*003c*/ 	.word	0x00000000
        /*0040*/ 	.short	0x0000
        /*0042*/ 	.short	0x0000
        /*0044*/ 	.byte	0x00, 0xf5, 0x21, 0x00


	//----- nvinfo : EIATTR_SPARSE_MMA_MASK
	.align		4
.L_15:
        /*0048*/ 	.byte	0x03, 0x50
        /*004a*/ 	.short	0x0000


	//----- nvinfo : EIATTR_MAXREG_COUNT
	.align		4
        /*004c*/ 	.byte	0x03, 0x1b
        /*004e*/ 	.short	0x00ff


	//----- nvinfo : EIATTR_NUM_BARRIERS
	.align		4
        /*0050*/ 	.byte	0x02, 0x4c
        /*0052*/ 	.byte	0x01
	.zero		1


	//----- nvinfo : EIATTR_MERCURY_ISA_VERSION
	.align		4
        /*0054*/ 	.byte	0x03, 0x5f
        /*0056*/ 	.short	0x0101


	//----- nvinfo : EIATTR_VRC_CTA_INIT_COUNT
	.align		4
        /*0058*/ 	.byte	0x02, 0x4a
	.zero		1
	.zero		1


	//----- nvinfo : EIATTR_EXIT_INSTR_OFFSETS
	.align		4
        /*005c*/ 	.byte	0x04, 0x1c
        /*005e*/ 	.short	(.L_17 - .L_16)


	//   ....[0]....
.L_16:
        /*0060*/ 	.word	0x00000130


	//   ....[1]....
        /*0064*/ 	.word	0x000003c0


	//   ....[2]....
        /*0068*/ 	.word	0x000007d0


	//----- nvinfo : EIATTR_CRS_STACK_SIZE
	.align		4
.L_17:
        /*006c*/ 	.byte	0x04, 0x1e
        /*006e*/ 	.short	(.L_19 - .L_18)
.L_18:
        /*0070*/ 	.word	0x00000000


	//----- nvinfo : EIATTR_CBANK_PARAM_SIZE
	.align		4
.L_19:
        /*0074*/ 	.byte	0x03, 0x19
        /*0076*/ 	.short	0x0018


	//----- nvinfo : EIATTR_PARAM_CBANK
	.align		4
        /*0078*/ 	.byte	0x04, 0x0a
        /*007a*/ 	.short	(.L_21 - .L_20)
	.align		4
.L_20:
        /*007c*/ 	.word	index@(.nv.constant0._Z16getOffsetsKernelPiS_ii)
        /*0080*/ 	.short	0x0380
        /*0082*/ 	.short	0x0018


	//----- nvinfo : EIATTR_SW_WAR
	.align		4
.L_21:
        /*0084*/ 	.byte	0x04, 0x36
        /*0086*/ 	.short	(.L_23 - .L_22)
.L_22:
        /*0088*/ 	.word	0x00000008
.L_23:


//--------------------- .nv.callgraph             --------------------------
	.section	.nv.callgraph,"",@"SHT_CUDA_CALLGRAPH"
	.align	4
	.sectionentsize	8
	.align		4
        /*0000*/ 	.word	0x00000000
	.align		4
        /*0004*/ 	.word	0xffffffff
	.align		4
        /*0008*/ 	.word	0x00000000
	.align		4
        /*000c*/ 	.word	0xfffffffe
	.align		4
        /*0010*/ 	.word	0x00000000
	.align		4
        /*0014*/ 	.word	0xfffffffd
	.align		4
        /*0018*/ 	.word	0x00000000
	.align		4
        /*001c*/ 	.word	0xfffffffc


//--------------------- .text._Z16getOffsetsKernelPiS_ii --------------------------
	.section	.text._Z16getOffsetsKernelPiS_ii,"ax",@progbits
	.align	128
        .global         _Z16getOffsetsKernelPiS_ii
        .type           _Z16getOffsetsKernelPiS_ii,@function
        .size           _Z16getOffsetsKernelPiS_ii,(.L_x_4 - _Z16getOffsetsKernelPiS_ii)
        .other          _Z16getOffsetsKernelPiS_ii,@"STO_CUDA_ENTRY STV_DEFAULT"
_Z16getOffsetsKernelPiS_ii:
.text._Z16getOffsetsKernelPiS_ii:
[----:B------:R-:W-:Y:S08]  /*0000*/  LDC R1, c[0x0][0x37c] ;  /* 0x0000df00ff017b82 */ /* 0x000ff00000000800 */
[----:B------:R-:W0:Y:S01]  /*0010*/  S2UR UR4, SR_CTAID.X ;  /* 0x00000000000479c3 */ /* 0x000e220000002500 */
[----:B------:R-:W1:Y:S01]  /*0020*/  LDCU.64 UR6, c[0x0][0x358] ;  /* 0x00006b00ff0677ac */ /* 0x000e620008000a00 */
[----:B------:R-:W-:-:S06]  /*0030*/  IMAD.MOV.U32 R6, RZ, RZ, -0x1 ;  /* 0xffffffffff067424 */ /* 0x000fcc00078e00ff */
[----:B------:R-:W0:Y:S02]  /*0040*/  LDC.64 R8, c[0x0][0x390] ;  /* 0x0000e400ff087b82 */ /* 0x000e240000000a00 */
[----:B0-----:R-:W-:-:S05]  /*0050*/  IMAD R0, R8, UR4, RZ ;  /* 0x0000000408007c24 */ /* 0x001fca000f8e02ff */
[----:B------:R-:W-:-:S13]  /*0060*/  ISETP.GE.AND P0, PT, R0, 0x1, PT ;  /* 0x000000010000780c */ /* 0x000fda0003f06270 */
[----:B------:R-:W0:Y:S01]  /*0070*/  @P0 LDC.64 R4, c[0x0][0x380] ;  /* 0x0000e000ff040b82 */ /* 0x000e220000000a00 */
[----:B------:R-:W-:-:S04]  /*0080*/  @P0 VIADD R3, R0, 0xffffffff ;  /* 0xffffffff00030836 */ /* 0x000fc80000000000 */
[----:B0-----:R-:W-:-:S05]  /*0090*/  @P0 IMAD.WIDE.U32 R4, R3, 0x4, R4 ;  /* 0x0000000403040825 */ /* 0x001fca00078e0004 */
[----:B-1----:R-:W2:Y:S01]  /*00a0*/  @P0 LDG.E R6, desc[UR6][R4.64] ;  /* 0x0000000604060981 */ /* 0x002ea2000c1e1900 */
[----:B------:R-:W0:Y:S01]  /*00b0*/  S2UR UR5, SR_CgaCtaId ;  /* 0x00000000000579c3 */ /* 0x000e220000008800 */
[----:B------:R-:W-:Y:S01]  /*00c0*/  IMAD.MOV R2, RZ, RZ, -R0 ;  /* 0x000000ffff027224 */ /* 0x000fe200078e0a00 */
[----:B------:R-:W-:Y:S01]  /*00d0*/  UMOV UR4, 0x400 ;  /* 0x0000040000047882 */ /* 0x000fe20000000000 */
[----:B------:R-:W1:Y:S03]  /*00e0*/  S2R R7, SR_TID.X ;  /* 0x0000000000077919 */ /* 0x000e660000002100 */
[----:B------:R-:W-:Y:S01]  /*00f0*/  VIADDMNMX R2, R2, R9, R8, PT ;  /* 0x0000000902027246 */ /* 0x000fe20003800108 */
[----:B0-----:R-:W-:-:S03]  /*0100*/  ULEA UR4, UR5, UR4, 0x18 ;  /* 0x0000000405047291 */ /* 0x001fc6000f8ec0ff */
[----:B-1----:R-:W-:-:S06]  /*0110*/  ISETP.GE.AND P0, PT, R7, R2, PT ;  /* 0x000000020700720c */ /* 0x002fcc0003f06270 */
[----:B--2---:R0:W-:Y:S07]  /*0120*/  STS [UR4], R6 ;  /* 0x00000006ff007988 */ /* 0x0041ee0008000804 */
[----:B------:R-:W-:Y:S05]  /*0130*/  @P0 EXIT ;  /* 0x000000000000094d */ /* 0x000fea0003800000 */
[----:B------:R-:W-:Y:S01]  /*0140*/  LOP3.LUT R3, RZ, R7, RZ, 0x33, !PT ;  /* 0x00000007ff037212 */ /* 0x000fe200078e33ff */
[----:B------:R-:W1:Y:S01]  /*0150*/  LDCU.64 UR8, c[0x0][0x380] ;  /* 0x00007000ff0877ac */ /* 0x000e620008000a00 */
[----:B------:R-:W-:-:S03]  /*0160*/  SHF.R.S32.HI R12, RZ, 0x1f, R0 ;  /* 0x0000001fff0c7819 */ /* 0x000fc60000011400 */
[----:B------:R-:W-:-:S05]  /*0170*/  IMAD.IADD R4, R2, 0x1, R3 ;  /* 0x0000000102047824 */ /* 0x000fca00078e0203 */
[C---:B------:R-:W-:Y:S02]  /*0180*/  LOP3.LUT R3, R4.reuse, 0x600, RZ, 0xc0, !PT ;  /* 0x0000060004037812 */ /* 0x040fe400078ec0ff */
[----:B------:R-:W-:Y:S02]  /*0190*/  ISETP.GE.U32.AND P0, PT, R4, 0x600, PT ;  /* 0x000006000400780c */ /* 0x000fe40003f06070 */
[----:B------:R-:W-:Y:S02]  /*01a0*/  ISETP.NE.AND P1, PT, R3, 0x600, PT ;  /* 0x000006000300780c */ /* 0x000fe40003f25270 */
[----:B------:R-:W-:-:S11]  /*01b0*/  LEA R3, R7, UR4, 0x2 ;  /* 0x0000000407037c11 */ /* 0x000fd6000f8e10ff */
[----:B-1----:R-:W-:Y:S05]  /*01c0*/  @!P1 BRA `(.L_x_0) ;  /* 0x00000000007c9947 */ /* 0x002fea0003800000 */
[----:B------:R-:W1:Y:S01]  /*01d0*/  LDCU.64 UR4, c[0x0][0x380] ;  /* 0x00007000ff0477ac */ /* 0x000e620008000a00 */
[----:B------:R-:W-:Y:S01]  /*01e0*/  LEA.HI R4, R4, 0x1, RZ, 0x17 ;  /* 0x0000000104047811 */ /* 0x000fe200078fb8ff */
[C---:B------:R-:W-:Y:S01]  /*01f0*/  IMAD.IADD R11, R0.reuse, 0x1, R7 ;  /* 0x00000001000b7824 */ /* 0x040fe200078e0207 */
[----:B------:R-:W-:-:S03]  /*0200*/  IADD3 R9, P1, PT, R0, R7, RZ ;  /* 0x0000000700097210 */ /* 0x000fc60007f3e0ff */
[C---:B------:R-:W-:Y:S01]  /*0210*/  IMAD.SHL.U32 R5, R4.reuse, 0x200, RZ ;  /* 0x0000020004057824 */ /* 0x040fe200078e00ff */
[----:B------:R-:W-:Y:S01]  /*0220*/  LOP3.LUT R4, R4, 0x3, RZ, 0xc0, !PT ;  /* 0x0000000304047812 */ /* 0x000fe200078ec0ff */
[----:B------:R-:W-:-:S03]  /*0230*/  IMAD.X R10, RZ, RZ, R12, P1 ;  /* 0x000000ffff0a7224 */ /* 0x000fc600008e060c */
[----:B0-----:R-:W-:-:S05]  /*0240*/  LOP3.LUT R6, R5, 0x600, RZ, 0xc0, !PT ;  /* 0x0000060005067812 */ /* 0x001fca00078ec0ff */
[----:B------:R-:W-:Y:S01]  /*0250*/  IMAD.IADD R7, R7, 0x1, R6 ;  /* 0x0000000107077824 */ /* 0x000fe200078e0206 */
[----:B-1----:R-:W-:-:S04]  /*0260*/  LEA R8, P1, R9, UR4, 0x2 ;  /* 0x0000000409087c11 */ /* 0x002fc8000f8210ff */
[----:B------:R-:W-:Y:S01]  /*0270*/  LEA.HI.X R9, R9, UR5, R10, 0x2, P1 ;  /* 0x0000000509097c11 */ /* 0x000fe200088f140a */
[----:B------:R-:W-:-:S08]  /*0280*/  IMAD.MOV R10, RZ, RZ, -R4 ;  /* 0x000000ffff0a7224 */ /* 0x000fd000078e0a04 */
.L_x_1:
[----:B------:R-:W2:Y:S01]  /*0290*/  LDG.E R6, desc[UR6][R8.64] ;  /* 0x0000000608067981 */ /* 0x000ea2000c1e1900 */
[----:B------:R-:W-:Y:S05]  /*02a0*/  WARPSYNC.ALL ;  /* 0x0000000000007948 */ /* 0x000fea0003800000 */
[----:B------:R-:W-:-:S05]  /*02b0*/  VIADD R10, R10, 0x1 ;  /* 0x000000010a0a7836 */ /* 0x000fca0000000000 */
[----:B------:R-:W-:Y:S01]  /*02c0*/  ISETP.NE.AND P2, PT, R10, RZ, PT ;  /* 0x000000ff0a00720c */ /* 0x000fe20003f45270 */
[----:B--2---:R-:W-:Y:S01]  /*02d0*/  STS [R3+0x4], R6 ;  /* 0x0000040603007388 */ /* 0x004fe20000000800 */
[----:B------:R-:W-:Y:S06]  /*02e0*/  BAR.SYNC.DEFER_BLOCKING 0x0 ;  /* 0x0000000000007b1d */ /* 0x000fec0000010000 */
[----:B------:R-:W-:Y:S04]  /*02f0*/  LDS R4, [R3] ;  /* 0x0000000003047984 */ /* 0x000fe80000000800 */
[----:B------:R-:W0:Y:S02]  /*0300*/  LDS R13, [R3+0x4] ;  /* 0x00000400030d7984 */ /* 0x000e240000000800 */
[----:B0-----:R-:W-:-:S04]  /*0310*/  LOP3.LUT R4, R13, R4, RZ, 0x3c, !PT ;  /* 0x000000040d047212 */ /* 0x001fc800078e3cff */
[----:B------:R-:W-:-:S13]  /*0320*/  ISETP.GE.U32.AND P1, PT, R4, 0x100, PT ;  /* 0x000001000400780c */ /* 0x000fda0003f26070 */
[----:B------:R-:W0:Y:S01]  /*0330*/  @P1 LDC.64 R4, c[0x0][0x388] ;  /* 0x0000e200ff041b82 */ /* 0x000e220000000a00 */
[----:B------:R-:W-:-:S05]  /*0340*/  @P1 SHF.R.S32.HI R13, RZ, 0x8, R13 ;  /* 0x00000008ff0d1819 */ /* 0x000fca000001140d */
[----:B0-----:R-:W-:-:S05]  /*0350*/  @P1 IMAD.WIDE R4, R13, 0x4, R4 ;  /* 0x000000040d041825 */ /* 0x001fca00078e0204 */
[----:B------:R0:W-:Y:S01]  /*0360*/  @P1 STG.E desc[UR6][R4.64], R11 ;  /* 0x0000000b04001986 */ /* 0x0001e2000c101906 */
[----:B------:R-:W-:Y:S01]  /*0370*/  BAR.SYNC.DEFER_BLOCKING 0x0 ;  /* 0x0000000000007b1d */ /* 0x000fe20000010000 */
[----:B------:R-:W-:-:S05]  /*0380*/  IADD3 R8, P1, PT, R8, 0x800, RZ ;  /* 0x0000080008087810 */ /* 0x000fca0007f3e0ff */
[----:B------:R-:W-:Y:S02]  /*0390*/  IMAD.X R9, RZ, RZ, R9, P1 ;  /* 0x000000ffff097224 */ /* 0x000fe400008e0609 */
[----:B0-----:R-:W-:Y:S01]  /*03a0*/  VIADD R11, R11, 0x200 ;  /* 0x000002000b0b7836 */ /* 0x001fe20000000000 */
[----:B------:R-:W-:Y:S06]  /*03b0*/  @P2 BRA `(.L_x_1) ;  /* 0xfffffffc00b42947 */ /* 0x000fec000383ffff */
.L_x_0:
[----:B------:R-:W-:Y:S05]  /*03c0*/  @!P0 EXIT ;  /* 0x000000000000894d */ /* 0x000fea0003800000 */
[----:B0-----:R-:W-:Y:S02]  /*03d0*/  VIADD R6, R7, 0x400 ;  /* 0x0000040007067836 */ /* 0x001fe40000000000 */
[----:B------:R-:W-:-:S07]  /*03e0*/  IMAD.IADD R7, R0, 0x1, R7 ;  /* 0x0000000100077824 */ /* 0x000fce00078e0207 */
.L_x_2:
[----:B------:R-:W-:-:S05]  /*03f0*/  VIADD R5, R6, 0xfffffc00 ;  /* 0xfffffc0006057836 */ /* 0x000fca0000000000 */
[----:B------:R-:W-:-:S05]  /*0400*/  IADD3 R5, P0, PT, R0, R5, RZ ;  /* 0x0000000500057210 */ /* 0x000fca0007f1e0ff */
[----:B------:R-:W-:Y:S01]  /*0410*/  IMAD.X R8, RZ, RZ, R12, P0 ;  /* 0x000000ffff087224 */ /* 0x000fe200000e060c */
[----:B------:R-:W-:-:S04]  /*0420*/  LEA R4, P0, R5, UR8, 0x2 ;  /* 0x0000000805047c11 */ /* 0x000fc8000f8010ff */
[----:B------:R-:W-:-:S05]  /*0430*/  LEA.HI.X R5, R5, UR9, R8, 0x2, P0 ;  /* 0x0000000905057c11 */ /* 0x000fca00080f1408 */
[----:B------:R-:W2:Y:S01]  /*0440*/  LDG.E R10, desc[UR6][R4.64] ;  /* 0x00000006040a7981 */ /* 0x000ea2000c1e1900 */
[----:B------:R-:W-:Y:S05]  /*0450*/  WARPSYNC.ALL ;  /* 0x0000000000007948 */ /* 0x000fea0003800000 */
        /* <DEDUP_REMOVED lines=9> */
[----:B------:R-:W-:Y:S01]  /*04f0*/  @P0 STG.E desc[UR6][R8.64], R7 ;  /* 0x0000000708000986 */ /* 0x000fe2000c101906 */
[----:B------:R-:W-:Y:S06]  /*0500*/  BAR.SYNC.DEFER_BLOCKING 0x0 ;  /* 0x0000000000007b1d */ /* 0x000fec0000010000 */
[----:B------:R-:W2:Y:S04]  /*0510*/  LDG.E R14, desc[UR6][R4.64+0x800] ;  /* 0x00080006040e7981 */ /* 0x000ea8000c1e1900 */
[----:B--2---:R-:W-:Y:S01]  /*0520*/  STS [R3+0x4], R14 ;  /* 0x0000040e03007388 */ /* 0x004fe20000000800 */
[----:B------:R-:W-:Y:S06]  /*0530*/  BAR.SYNC.DEFER_BLOCKING 0x0 ;  /* 0x0000000000007b1d */ /* 0x000fec0000010000 */
[----:B------:R-:W-:Y:S04]  /*0540*/  LDS R10, [R3] ;  /* 0x00000000030a7984 */ /* 0x000fe80000000800 */
[----:B------:R-:W0:Y:S02]  /*0550*/  LDS R15, [R3+0x4] ;  /* 0x00000400030f7984 */ /* 0x000e240000000800 */
[----:B0-----:R-:W-:-:S04]  /*0560*/  LOP3.LUT R10, R15, R10, RZ, 0x3c, !PT ;  /* 0x0000000a0f0a7212 */ /* 0x001fc800078e3cff */
[----:B------:R-:W-:-:S13]  /*0570*/  ISETP.GE.U32.AND P0, PT, R10, 0x100, PT ;  /* 0x000001000a00780c */ /* 0x000fda0003f06070 */
[----:B------:R-:W0:Y:S01]  /*0580*/  @P0 LDC.64 R10, c[0x0][0x388] ;  /* 0x0000e200ff0a0b82 */ /* 0x000e220000000a00 */
[----:B------:R-:W-:Y:S01]  /*0590*/  @P0 SHF.R.S32.HI R15, RZ, 0x8, R15 ;  /* 0x00000008ff0f0819 */ /* 0x000fe2000001140f */
[----:B------:R-:W-:-:S04]  /*05a0*/  @P0 VIADD R13, R7, 0x200 ;  /* 0x00000200070d0836 */ /* 0x000fc80000000000 */
        /* <DEDUP_REMOVED lines=16> */
[----:B------:R0:W2:Y:S02]  /*06b0*/  LDG.E R4, desc[UR6][R4.64+0x1800] ;  /* 0x0018000604047981 */ /* 0x0000a4000c1e1900 */
[C---:B0-----:R-:W-:Y:S02]  /*06c0*/  VIADD R5, R6.reuse, 0x400 ;  /* 0x0000040006057836 */ /* 0x041fe40000000000 */
[----:B------:R-:W-:Y:S01]  /*06d0*/  VIADD R6, R6, 0x800 ;  /* 0x0000080006067836 */ /* 0x000fe20000000000 */
        /* <DEDUP_REMOVED lines=8> */
[C---:B------:R-:W-:Y:S02]  /*0760*/  @P0 VIADD R13, R7.reuse, 0x600 ;  /* 0x00000600070d0836 */ /* 0x040fe40000000000 */
[----:B------:R-:W-:Y:S02]  /*0770*/  VIADD R7, R7, 0x800 ;  /* 0x0000080007077836 */ /* 0x000fe40000000000 */
[----:B0-----:R-:W-:-:S05]  /*0780*/  @P0 IMAD.WIDE R8, R15, 0x4, R10 ;  /* 0x000000040f080825 */ /* 0x001fca00078e020a */
[----:B------:R0:W-:Y:S01]  /*0790*/  @P0 STG.E desc[UR6][R8.64], R13 ;  /* 0x0000000d08000986 */ /* 0x0001e2000c101906 */
[----:B------:R-:W-:Y:S01]  /*07a0*/  BAR.SYNC.DEFER_BLOCKING 0x0 ;  /* 0x0000000000007b1d */ /* 0x000fe20000010000 */
[----:B------:R-:W-:-:S13]  /*07b0*/  ISETP.GE.AND P0, PT, R5, R2, PT ;  /* 0x000000020500720c */ /* 0x000fda0003f06270 */
[----:B0-----:R-:W-:Y:S05]  /*07c0*/  @!P0 BRA `(.L_x_2) ;  /* 0xfffffffc00088947 */ /* 0x001fea000383ffff */
[----:B------:R-:W-:Y:S05]  /*07d0*/  EXIT ;  /* 0x000000000000794d */ /* 0x000fea0003800000 */
.L_x_3:
[----:B------:R-:W-:-:S00]  /*07e0*/  BRA `(.L_x_3) ;  /* 0xfffffffc00fc7947 */ /* 0x000fc0000383ffff */
[----:B------:R-:W-:-:S00]  /*07f0*/  NOP ;  /* 0x0000000000007918 */ /* 0x000fc00000000000 */
        /* <DEDUP_REMOVED lines=8> */
.L_x_4:


//--------------------- .nv.shared._Z16getOffsetsKernelPiS_ii --------------------------
	.section	.nv.shared._Z16getOffsetsKernelPiS_ii,"aw",@nobits
	.sectionflags	@""
	.align	4
.nv.shared._Z16getOffsetsKernelPiS_ii:
	.zero		3076


//--------------------- .nv.shared.reserved.0     --------------------------
	.section	.nv.shared.reserved.0,"aw",@nobits
	.weak		__nv_reservedSMEM_offset_0_alias
	.size		__nv_reservedSMEM_offset_0_alias, 0, 64
	.other		__nv_reservedSMEM_offset_0_alias,@"STO_CUDA_RESERVED_SHARED STV_DEFAULT"
__nv_reservedSMEM_offset_0_alias:
	.zero		0
	.zero		64


//--------------------- .nv.constant0._Z16getOffsetsKernelPiS_ii --------------------------
	.section	.nv.constant0._Z16getOffsetsKernelPiS_ii,"a",@progbits
	.sectionflags	@""
	.align	4
.nv.constant0._Z16getOffsetsKernelPiS_ii:
	.zero		920


//--------------------- SYMBOLS --------------------------

	.type		.nv.reservedSmem.offset0,@object
	.size		.nv.reservedSmem.offset0,0x4
	.type		.nv.reservedSmem.cap,@object
	.size		.nv.reservedSmem.cap,0x4
